//
// Generated by NVIDIA NVVM Compiler
//
// Compiler Build ID: CL-36424714
// Cuda compilation tools, release 13.0, V13.0.88
// Based on NVVM 20.0.0
//

.version 9.0
.target sm_100
.address_size 64

	// .globl	_Z15HingeLossKernelPKfS0_Pfm

.visible .entry _Z15HingeLossKernelPKfS0_Pfm(
	.param .u64 .ptr .align 1 _Z15HingeLossKernelPKfS0_Pfm_param_0,
	.param .u64 .ptr .align 1 _Z15HingeLossKernelPKfS0_Pfm_param_1,
	.param .u64 .ptr .align 1 _Z15HingeLossKernelPKfS0_Pfm_param_2,
	.param .u64 _Z15HingeLossKernelPKfS0_Pfm_param_3
)
{
	.reg .pred 	%p<2>;
	.reg .b32 	%r<5>;
	.reg .b32 	%f<7>;
	.reg .b64 	%rd<13>;

	ld.param.u64 	%rd2, [_Z15HingeLossKernelPKfS0_Pfm_param_0];
	ld.param.u64 	%rd3, [_Z15HingeLossKernelPKfS0_Pfm_param_1];
	ld.param.u64 	%rd4, [_Z15HingeLossKernelPKfS0_Pfm_param_2];
	ld.param.u64 	%rd5, [_Z15HingeLossKernelPKfS0_Pfm_param_3];
	mov.u32 	%r1, %ctaid.x;
	mov.u32 	%r2, %ntid.x;
	mov.u32 	%r3, %tid.x;
	mad.lo.s32 	%r4, %r1, %r2, %r3;
	cvt.s64.s32 	%rd1, %r4;
	setp.le.u64 	%p1, %rd5, %rd1;
	@%p1 bra 	$L__BB0_2;
	cvta.to.global.u64 	%rd6, %rd2;
	cvta.to.global.u64 	%rd7, %rd3;
	cvta.to.global.u64 	%rd8, %rd4;
	shl.b64 	%rd9, %rd1, 2;
	add.s64 	%rd10, %rd6, %rd9;
	ld.global.f32 	%f1, [%rd10];
	add.s64 	%rd11, %rd7, %rd9;
	ld.global.f32 	%f2, [%rd11];
	mul.f32 	%f3, %f1, %f2;
	mov.f32 	%f4, 0f3F800000;
	sub.f32 	%f5, %f4, %f3;
	max.f32 	%f6, %f5, 0f00000000;
	add.s64 	%rd12, %rd8, %rd9;
	st.global.f32 	[%rd12], %f6;
$L__BB0_2:
	ret;

}


// ===== COMPILED SASS (sm_100) =====

	.target	sm_100

	.elftype	@"ET_EXEC"


//--------------------- .note.nv.tkinfo           --------------------------
	.section	.note.nv.tkinfo,"",@"SHT_NOTE"
	.sectionflags	@"SHF_NOTE_NV_TKINFO"
	.tkinfo
        /*0018*/ 	.word	0x00000002
        /*0030*/ 	.string	""
        /*0030*/ 	.string	"ptxas"
        /*0030*/ 	.string	"Cuda compilation tools, release 13.0, V13.0.88"
        /*0030*/ 	.string	"Build cuda_13.0.r13.0/compiler.36424714_0"
        /*0030*/ 	.string	"-arch sm_100 -m 64 "



//--------------------- .note.nv.cuinfo           --------------------------
	.section	.note.nv.cuinfo,"",@"SHT_NOTE"
	.sectionflags	@"SHF_NOTE_NV_CUINFO"
        /*0018*/ 	.short	0x0002
        /*001a*/ 	.short	0x0064
        /*001c*/ 	.short	0x0082
	.zero		2


//--------------------- .nv.info                  --------------------------
	.section	.nv.info,"",@"SHT_CUDA_INFO"
	.align	4


	//----- nvinfo : EIATTR_REGCOUNT
	.align		4
        /*0000*/ 	.byte	0x04, 0x2f
        /*0002*/ 	.short	(.L_1 - .L_0)
	.align		4
.L_0:
        /*0004*/ 	.word	index@(_Z15HingeLossKernelPKfS0_Pfm)
        /*0008*/ 	.word	0x0000000c


	//----- nvinfo : EIATTR_FRAME_SIZE
	.align		4
.L_1:
        /*000c*/ 	.byte	0x04, 0x11
        /*000e*/ 	.short	(.L_3 - .L_2)
	.align		4
.L_2:
        /*0010*/ 	.word	index@(_Z15HingeLossKernelPKfS0_Pfm)
        /*0014*/ 	.word	0x00000000


	//----- nvinfo : EIATTR_MIN_STACK_SIZE
	.align		4
.L_3:
        /*0018*/ 	.byte	0x04, 0x12
        /*001a*/ 	.short	(.L_5 - .L_4)
	.align		4
.L_4:
        /*001c*/ 	.word	index@(_Z15HingeLossKernelPKfS0_Pfm)
        /*0020*/ 	.word	0x00000000
.L_5:


//--------------------- .nv.compat                --------------------------
	.section	.nv.compat,"",@"SHT_CUDA_COMPAT_INFO"
	.align	4
        /*0000*/ 	.byte	0x02, 0x09, 0x00, 0x00, 0x02, 0x02, 0x01, 0x00, 0x02, 0x05, 0x05, 0x00, 0x03, 0x07, 0x01, 0x01
        /*0010*/ 	.byte	0x02, 0x03, 0x00, 0x00, 0x02, 0x06, 0x01, 0x00, 0x04, 0x0b, 0x08, 0x00, 0x09, 0x00, 0x00, 0x00
        /*0020*/ 	.byte	0x00, 0x00, 0x00, 0x00


//--------------------- .nv.info._Z15HingeLossKernelPKfS0_Pfm --------------------------
	.section	.nv.info._Z15HingeLossKernelPKfS0_Pfm,"",@"SHT_CUDA_INFO"
	.sectionflags	@""
	.align	4


	//----- nvinfo : EIATTR_CUDA_API_VERSION
	.align		4
        /*0000*/ 	.byte	0x04, 0x37
        /*0002*/ 	.short	(.L_7 - .L_6)
.L_6:
        /*0004*/ 	.word	0x00000082


	//----- nvinfo : EIATTR_KPARAM_INFO
	.align		4
.L_7:
        /*0008*/ 	.byte	0x04, 0x17
        /*000a*/ 	.short	(.L_9 - .L_8)
.L_8:
        /*000c*/ 	.word	0x00000000
        /*0010*/ 	.short	0x0003
        /*0012*/ 	.short	0x0018
        /*0014*/ 	.byte	0x00, 0xf0, 0x21, 0x00


	//----- nvinfo : EIATTR_KPARAM_INFO
	.align		4
.L_9:
        /*0018*/ 	.byte	0x04, 0x17
        /*001a*/ 	.short	(.L_11 - .L_10)
.L_10:
        /*001c*/ 	.word	0x00000000
        /*0020*/ 	.short	0x0002
        /*0022*/ 	.short	0x0010
        /*0024*/ 	.byte	0x00, 0xf5, 0x21, 0x00


	//----- nvinfo : EIATTR_KPARAM_INFO
	.align		4
.L_11:
        /*0028*/ 	.byte	0x04, 0x17
        /*002a*/ 	.short	(.L_13 - .L_12)
.L_12:
        /*002c*/ 	.word	0x00000000
        /*0030*/ 	.short	0x0001
        /*0032*/ 	.short	0x0008
        /*0034*/ 	.byte	0x00, 0xf5, 0x21, 0x00


	//----- nvinfo : EIATTR_KPARAM_INFO
	.align		4
.L_13:
        /*0038*/ 	.byte	0x04, 0x17
        /*003a*/ 	.short	(.L_15 - .L_14)
.L_14:
        /*003c*/ 	.word	0x00000000
        /*0040*/ 	.short	0x0000
        /*0042*/ 	.short	0x0000
        /*0044*/ 	.byte	0x00, 0xf5, 0x21, 0x00


	//----- nvinfo : EIATTR_SPARSE_MMA_MASK
	.align		4
.L_15:
        /*0048*/ 	.byte	0x03, 0x50
        /*004a*/ 	.short	0x0000


	//----- nvinfo : EIATTR_MAXREG_COUNT
	.align		4
        /*004c*/ 	.byte	0x03, 0x1b
        /*004e*/ 	.short	0x00ff


	//----- nvinfo : EIATTR_MERCURY_ISA_VERSION
	.align		4
        /*0050*/ 	.byte	0x03, 0x5f
        /*0052*/ 	.short	0x0101


	//----- nvinfo : EIATTR_VRC_CTA_INIT_COUNT
	.align		4
        /*0054*/ 	.byte	0x02, 0x4a
	.zero		1
	.zero		1


	//----- nvinfo : EIATTR_EXIT_INSTR_OFFSETS
	.align		4
        /*0058*/ 	.byte	0x04, 0x1c
        /*005a*/ 	.short	(.L_17 - .L_16)


	//   ....[0]....
.L_16:
        /*005c*/ 	.word	0x00000090


	//   ....[1]....
        /*0060*/ 	.word	0x000001a0


	//----- nvinfo : EIATTR_CBANK_PARAM_SIZE
	.align		4
.L_17:
        /*0064*/ 	.byte	0x03, 0x19
        /*0066*/ 	.short	0x0020


	//----- nvinfo : EIATTR_PARAM_CBANK
	.align		4
        /*0068*/ 	.byte	0x04, 0x0a
        /*006a*/ 	.short	(.L_19 - .L_18)
	.align		4
.L_18:
        /*006c*/ 	.word	index@(.nv.constant0._Z15HingeLossKernelPKfS0_Pfm)
        /*0070*/ 	.short	0x0380
        /*0072*/ 	.short	0x0020


	//----- nvinfo : EIATTR_SW_WAR
	.align		4
.L_19:
        /*0074*/ 	.byte	0x04, 0x36
        /*0076*/ 	.short	(.L_21 - .L_20)
.L_20:
        /*0078*/ 	.word	0x00000008
.L_21:


//--------------------- .nv.callgraph             --------------------------
	.section	.nv.callgraph,"",@"SHT_CUDA_CALLGRAPH"
	.align	4
	.sectionentsize	8
	.align		4
        /*0000*/ 	.word	0x00000000
	.align		4
        /*0004*/ 	.word	0xffffffff
	.align		4
        /*0008*/ 	.word	0x00000000
	.align		4
        /*000c*/ 	.word	0xfffffffe
	.align		4
        /*0010*/ 	.word	0x00000000
	.align		4
        /*0014*/ 	.word	0xfffffffd
	.align		4
        /*0018*/ 	.word	0x00000000
	.align		4
        /*001c*/ 	.word	0xfffffffc


//--------------------- .text._Z15HingeLossKernelPKfS0_Pfm --------------------------
	.section	.text._Z15HingeLossKernelPKfS0_Pfm,"ax",@progbits
	.align	128
        .global         _Z15HingeLossKernelPKfS0_Pfm
        .type           _Z15HingeLossKernelPKfS0_Pfm,@function
        .size           _Z15HingeLossKernelPKfS0_Pfm,(.L_x_1 - _Z15HingeLossKernelPKfS0_Pfm)
        .other          _Z15HingeLossKernelPKfS0_Pfm,@"STO_CUDA_ENTRY STV_DEFAULT"
_Z15HingeLossKernelPKfS0_Pfm:
.text._Z15HingeLossKernelPKfS0_Pfm:
[----:B------:R-:W-:Y:S01]  /*0000*/  LDC R1, c[0x0][0x37c] ;  /* 0x0000df00ff017b82 */ /* 0x000fe20000000800 */
[----:B------:R-:W0:Y:S07]  /*0010*/  S2R R3, SR_TID.X ;  /* 0x0000000000037919 */ /* 0x000e2e0000002100 */
[----:B------:R-:W0:Y:S01]  /*0020*/  S2UR UR4, SR_CTAID.X ;  /* 0x00000000000479c3 */ /* 0x000e220000002500 */
[----:B------:R-:W1:Y:S07]  /*0030*/  LDCU.64 UR6, c[0x0][0x398] ;  /* 0x00007300ff0677ac */ /* 0x000e6e0008000a00 */
[----:B------:R-:W0:Y:S02]  /*0040*/  LDC R0, c[0x0][0x360] ;  /* 0x0000d800ff007b82 */ /* 0x000e240000000800 */
[----:B0-----:R-:W-:-:S05]  /*0050*/  IMAD R0, R0, UR4, R3 ;  /* 0x0000000400007c24 */ /* 0x001fca000f8e0203 */
[----:B-1----:R-:W-:Y:S02]  /*0060*/  ISETP.GE.U32.AND P0, PT, R0, UR6, PT ;  /* 0x0000000600007c0c */ /* 0x002fe4000bf06070 */
[----:B------:R-:W-:-:S04]  /*0070*/  SHF.R.S32.HI R3, RZ, 0x1f, R0 ;  /* 0x0000001fff037819 */ /* 0x000fc80000011400 */
[----:B------:R-:W-:-:S13]  /*0080*/  ISETP.GE.U32.AND.EX P0, PT, R3, UR7, PT, P0 ;  /* 0x0000000703007c0c */ /* 0x000fda000bf06100 */
[----:B------:R-:W-:Y:S05]  /*0090*/  @P0 EXIT ;  /* 0x000000000000094d */ /* 0x000fea0003800000 */
[----:B------:R-:W0:Y:S01]  /*00a0*/  LDCU.128 UR8, c[0x0][0x380] ;  /* 0x00007000ff0877ac */ /* 0x000e220008000c00 */
[C---:B------:R-:W-:Y:S01]  /*00b0*/  IMAD.SHL.U32 R6, R0.reuse, 0x4, RZ ;  /* 0x0000000400067824 */ /* 0x040fe200078e00ff */
[----:B------:R-:W-:Y:S01]  /*00c0*/  SHF.L.U64.HI R7, R0, 0x2, R3 ;  /* 0x0000000200077819 */ /* 0x000fe20000010203 */
[----:B------:R-:W1:Y:S01]  /*00d0*/  LDCU.64 UR4, c[0x0][0x358] ;  /* 0x00006b00ff0477ac */ /* 0x000e620008000a00 */
[----:B------:R-:W2:Y:S02]  /*00e0*/  LDCU.64 UR6, c[0x0][0x390] ;  /* 0x00007200ff0677ac */ /* 0x000ea40008000a00 */
[C---:B0-----:R-:W-:Y:S02]  /*00f0*/  IADD3 R4, P1, PT, R6.reuse, UR10, RZ ;  /* 0x0000000a06047c10 */ /* 0x041fe4000ff3e0ff */
[----:B------:R-:W-:Y:S02]  /*0100*/  IADD3 R2, P0, PT, R6, UR8, RZ ;  /* 0x0000000806027c10 */ /* 0x000fe4000ff1e0ff */
[----:B------:R-:W-:-:S02]  /*0110*/  IADD3.X R5, PT, PT, R7, UR11, RZ, P1, !PT ;  /* 0x0000000b07057c10 */ /* 0x000fc40008ffe4ff */
[----:B------:R-:W-:-:S04]  /*0120*/  IADD3.X R3, PT, PT, R7, UR9, RZ, P0, !PT ;  /* 0x0000000907037c10 */ /* 0x000fc800087fe4ff */
[----:B-1----:R-:W3:Y:S04]  /*0130*/  LDG.E R5, desc[UR4][R4.64] ;  /* 0x0000000404057981 */ /* 0x002ee8000c1e1900 */
[----:B------:R-:W3:Y:S01]  /*0140*/  LDG.E R2, desc[UR4][R2.64] ;  /* 0x0000000402027981 */ /* 0x000ee2000c1e1900 */
[----:B--2---:R-:W-:-:S04]  /*0150*/  IADD3 R6, P0, PT, R6, UR6, RZ ;  /* 0x0000000606067c10 */ /* 0x004fc8000ff1e0ff */
[----:B------:R-:W-:Y:S01]  /*0160*/  IADD3.X R7, PT, PT, R7, UR7, RZ, P0, !PT ;  /* 0x0000000707077c10 */ /* 0x000fe200087fe4ff */
[----:B---3--:R-:W-:-:S05]  /*0170*/  FFMA R0, -R2, R5, 1 ;  /* 0x3f80000002007423 */ /* 0x008fca0000000105 */
[----:B------:R-:W-:-:S05]  /*0180*/  FMNMX R9, RZ, R0, !PT ;  /* 0x00000000ff097209 */ /* 0x000fca0007800000 */
[----:B------:R-:W-:Y:S01]  /*0190*/  STG.E desc[UR4][R6.64], R9 ;  /* 0x0000000906007986 */ /* 0x000fe2000c101904 */
[----:B------:R-:W-:Y:S05]  /*01a0*/  EXIT ;  /* 0x000000000000794d */ /* 0x000fea0003800000 */
.L_x_0:
[----:B------:R-:W-:-:S00]  /*01b0*/  BRA `(.L_x_0) ;  /* 0xfffffffc00fc7947 */ /* 0x000fc0000383ffff */
[----:B------:R-:W-:-:S00]  /*01c0*/  NOP ;  /* 0x0000000000007918 */ /* 0x000fc00000000000 */
        /* <DEDUP_REMOVED lines=11> */
.L_x_1:


//--------------------- .nv.shared.reserved.0     --------------------------
	.section	.nv.shared.reserved.0,"aw",@nobits
	.weak		__nv_reservedSMEM_offset_0_alias
	.size		__nv_reservedSMEM_offset_0_alias, 0, 64
	.other		__nv_reservedSMEM_offset_0_alias,@"STO_CUDA_RESERVED_SHARED STV_DEFAULT"
__nv_reservedSMEM_offset_0_alias:
	.zero		0
	.zero		64


//--------------------- .nv.constant0._Z15HingeLossKernelPKfS0_Pfm --------------------------
	.section	.nv.constant0._Z15HingeLossKernelPKfS0_Pfm,"a",@progbits
	.sectionflags	@""
	.align	4
.nv.constant0._Z15HingeLossKernelPKfS0_Pfm:
	.zero		928


//--------------------- SYMBOLS --------------------------

	.type		.nv.reservedSmem.offset0,@object
	.size		.nv.reservedSmem.offset0,0x4
